//
// Generated by NVIDIA NVVM Compiler
//
// Compiler Build ID: CL-36424714
// Cuda compilation tools, release 13.0, V13.0.88
// Based on NVVM 20.0.0
//

.version 9.0
.target sm_100
.address_size 64

	// .globl	matmul

.visible .entry matmul(
	.param .u64 .ptr .align 1 matmul_param_0,
	.param .u64 .ptr .align 1 matmul_param_1,
	.param .u64 .ptr .align 1 matmul_param_2,
	.param .u32 matmul_param_3
)
{
	.reg .pred 	%p<12>;
	.reg .b32 	%r<40>;
	.reg .b32 	%f<68>;
	.reg .b64 	%rd<67>;

	ld.param.u64 	%rd14, [matmul_param_0];
	ld.param.u64 	%rd15, [matmul_param_1];
	ld.param.u32 	%r17, [matmul_param_3];
	cvta.to.global.u64 	%rd1, %rd15;
	cvta.to.global.u64 	%rd2, %rd14;
	mov.u32 	%r18, %ctaid.y;
	mov.u32 	%r19, %ntid.y;
	mov.u32 	%r20, %tid.y;
	mad.lo.s32 	%r1, %r18, %r19, %r20;
	mov.u32 	%r21, %ctaid.x;
	mov.u32 	%r22, %ntid.x;
	mov.u32 	%r23, %tid.x;
	mad.lo.s32 	%r2, %r21, %r22, %r23;
	max.s32 	%r24, %r1, %r2;
	setp.ge.s32 	%p1, %r24, %r17;
	setp.lt.s32 	%p2, %r17, 1;
	mov.f32 	%f67, 0f00000000;
	or.pred  	%p3, %p1, %p2;
	@%p3 bra 	$L__BB0_12;
	mul.lo.s32 	%r3, %r17, %r1;
	and.b32  	%r4, %r17, 7;
	setp.lt.u32 	%p4, %r17, 8;
	mov.f32 	%f67, 0f00000000;
	mov.b32 	%r38, 0;
	@%p4 bra 	$L__BB0_4;
	and.b32  	%r38, %r17, 2147483640;
	neg.s32 	%r36, %r38;
	mul.wide.u32 	%rd16, %r17, 4;
	add.s64 	%rd3, %rd1, %rd16;
	mul.wide.u32 	%rd17, %r17, 8;
	add.s64 	%rd4, %rd1, %rd17;
	mul.wide.u32 	%rd18, %r17, 12;
	add.s64 	%rd5, %rd1, %rd18;
	mul.wide.u32 	%rd19, %r17, 16;
	add.s64 	%rd6, %rd1, %rd19;
	mul.wide.u32 	%rd20, %r17, 20;
	add.s64 	%rd7, %rd1, %rd20;
	mul.wide.u32 	%rd21, %r17, 24;
	add.s64 	%rd8, %rd1, %rd21;
	mul.wide.u32 	%rd22, %r17, 28;
	add.s64 	%rd9, %rd1, %rd22;
	mul.wide.u32 	%rd23, %r3, 4;
	add.s64 	%rd24, %rd23, %rd2;
	add.s64 	%rd66, %rd24, 16;
	mov.f32 	%f67, 0f00000000;
	mov.u32 	%r35, %r2;
$L__BB0_3:
	.pragma "nounroll";
	mul.wide.s32 	%rd25, %r35, 4;
	add.s64 	%rd26, %rd3, %rd25;
	add.s64 	%rd27, %rd4, %rd25;
	add.s64 	%rd28, %rd5, %rd25;
	add.s64 	%rd29, %rd6, %rd25;
	add.s64 	%rd30, %rd7, %rd25;
	add.s64 	%rd31, %rd8, %rd25;
	add.s64 	%rd32, %rd9, %rd25;
	add.s64 	%rd33, %rd1, %rd25;
	ld.global.f32 	%f17, [%rd66+-16];
	ld.global.f32 	%f18, [%rd33];
	fma.rn.f32 	%f19, %f17, %f18, %f67;
	ld.global.f32 	%f20, [%rd66+-12];
	ld.global.f32 	%f21, [%rd26];
	fma.rn.f32 	%f22, %f20, %f21, %f19;
	ld.global.f32 	%f23, [%rd66+-8];
	ld.global.f32 	%f24, [%rd27];
	fma.rn.f32 	%f25, %f23, %f24, %f22;
	ld.global.f32 	%f26, [%rd66+-4];
	ld.global.f32 	%f27, [%rd28];
	fma.rn.f32 	%f28, %f26, %f27, %f25;
	ld.global.f32 	%f29, [%rd66];
	ld.global.f32 	%f30, [%rd29];
	fma.rn.f32 	%f31, %f29, %f30, %f28;
	ld.global.f32 	%f32, [%rd66+4];
	ld.global.f32 	%f33, [%rd30];
	fma.rn.f32 	%f34, %f32, %f33, %f31;
	ld.global.f32 	%f35, [%rd66+8];
	ld.global.f32 	%f36, [%rd31];
	fma.rn.f32 	%f37, %f35, %f36, %f34;
	ld.global.f32 	%f38, [%rd66+12];
	ld.global.f32 	%f39, [%rd32];
	fma.rn.f32 	%f67, %f38, %f39, %f37;
	add.s32 	%r36, %r36, 8;
	shl.b32 	%r26, %r17, 3;
	add.s32 	%r35, %r35, %r26;
	add.s64 	%rd66, %rd66, 32;
	setp.ne.s32 	%p5, %r36, 0;
	@%p5 bra 	$L__BB0_3;
$L__BB0_4:
	setp.eq.s32 	%p6, %r4, 0;
	@%p6 bra 	$L__BB0_12;
	and.b32  	%r12, %r17, 3;
	setp.lt.u32 	%p7, %r4, 4;
	@%p7 bra 	$L__BB0_7;
	add.s32 	%r27, %r38, %r3;
	mul.wide.u32 	%rd34, %r27, 4;
	add.s64 	%rd35, %rd2, %rd34;
	ld.global.f32 	%f41, [%rd35];
	mad.lo.s32 	%r28, %r38, %r17, %r2;
	mul.wide.s32 	%rd36, %r28, 4;
	add.s64 	%rd37, %rd1, %rd36;
	ld.global.f32 	%f42, [%rd37];
	fma.rn.f32 	%f43, %f41, %f42, %f67;
	cvt.u64.u32 	%rd38, %r3;
	cvt.u64.u32 	%rd39, %r38;
	add.s64 	%rd40, %rd39, %rd38;
	shl.b64 	%rd41, %rd40, 2;
	add.s64 	%rd42, %rd2, %rd41;
	ld.global.f32 	%f44, [%rd42+4];
	mul.wide.u32 	%rd43, %r17, 4;
	add.s64 	%rd44, %rd37, %rd43;
	ld.global.f32 	%f45, [%rd44];
	fma.rn.f32 	%f46, %f44, %f45, %f43;
	ld.global.f32 	%f47, [%rd42+8];
	add.s64 	%rd45, %rd44, %rd43;
	ld.global.f32 	%f48, [%rd45];
	fma.rn.f32 	%f49, %f47, %f48, %f46;
	ld.global.f32 	%f50, [%rd42+12];
	add.s64 	%rd46, %rd45, %rd43;
	ld.global.f32 	%f51, [%rd46];
	fma.rn.f32 	%f67, %f50, %f51, %f49;
	add.s32 	%r38, %r38, 4;
$L__BB0_7:
	setp.eq.s32 	%p8, %r12, 0;
	@%p8 bra 	$L__BB0_12;
	setp.eq.s32 	%p9, %r12, 1;
	@%p9 bra 	$L__BB0_10;
	add.s32 	%r29, %r38, %r3;
	mul.wide.u32 	%rd47, %r29, 4;
	add.s64 	%rd48, %rd2, %rd47;
	ld.global.f32 	%f53, [%rd48];
	mad.lo.s32 	%r30, %r38, %r17, %r2;
	mul.wide.s32 	%rd49, %r30, 4;
	add.s64 	%rd50, %rd1, %rd49;
	ld.global.f32 	%f54, [%rd50];
	fma.rn.f32 	%f55, %f53, %f54, %f67;
	cvt.u64.u32 	%rd51, %r3;
	cvt.u64.u32 	%rd52, %r38;
	add.s64 	%rd53, %rd52, %rd51;
	shl.b64 	%rd54, %rd53, 2;
	add.s64 	%rd55, %rd2, %rd54;
	ld.global.f32 	%f56, [%rd55+4];
	mul.wide.u32 	%rd56, %r17, 4;
	add.s64 	%rd57, %rd50, %rd56;
	ld.global.f32 	%f57, [%rd57];
	fma.rn.f32 	%f67, %f56, %f57, %f55;
	add.s32 	%r38, %r38, 2;
$L__BB0_10:
	and.b32  	%r31, %r17, 1;
	setp.eq.b32 	%p10, %r31, 1;
	not.pred 	%p11, %p10;
	@%p11 bra 	$L__BB0_12;
	add.s32 	%r32, %r38, %r3;
	mul.wide.u32 	%rd58, %r32, 4;
	add.s64 	%rd59, %rd2, %rd58;
	ld.global.f32 	%f58, [%rd59];
	mad.lo.s32 	%r33, %r38, %r17, %r2;
	mul.wide.s32 	%rd60, %r33, 4;
	add.s64 	%rd61, %rd1, %rd60;
	ld.global.f32 	%f59, [%rd61];
	fma.rn.f32 	%f67, %f58, %f59, %f67;
$L__BB0_12:
	ld.param.u64 	%rd65, [matmul_param_2];
	cvta.to.global.u64 	%rd62, %rd65;
	mad.lo.s32 	%r34, %r17, %r1, %r2;
	mul.wide.s32 	%rd63, %r34, 4;
	add.s64 	%rd64, %rd62, %rd63;
	st.global.f32 	[%rd64], %f67;
	ret;

}


// ===== COMPILED SASS (sm_100) =====

	.target	sm_100

	.elftype	@"ET_EXEC"


//--------------------- .note.nv.tkinfo           --------------------------
	.section	.note.nv.tkinfo,"",@"SHT_NOTE"
	.sectionflags	@"SHF_NOTE_NV_TKINFO"
	.tkinfo
        /*0018*/ 	.word	0x00000002
        /*0030*/ 	.string	""
        /*0030*/ 	.string	"ptxas"
        /*0030*/ 	.string	"Cuda compilation tools, release 13.0, V13.0.88"
        /*0030*/ 	.string	"Build cuda_13.0.r13.0/compiler.36424714_0"
        /*0030*/ 	.string	"-arch sm_100 -m 64 "



//--------------------- .note.nv.cuinfo           --------------------------
	.section	.note.nv.cuinfo,"",@"SHT_NOTE"
	.sectionflags	@"SHF_NOTE_NV_CUINFO"
        /*0018*/ 	.short	0x0002
        /*001a*/ 	.short	0x0064
        /*001c*/ 	.short	0x0082
	.zero		2


//--------------------- .nv.info                  --------------------------
	.section	.nv.info,"",@"SHT_CUDA_INFO"
	.align	4


	//----- nvinfo : EIATTR_REGCOUNT
	.align		4
        /*0000*/ 	.byte	0x04, 0x2f
        /*0002*/ 	.short	(.L_1 - .L_0)
	.align		4
.L_0:
        /*0004*/ 	.word	index@(matmul)
        /*0008*/ 	.word	0x0000001e


	//----- nvinfo : EIATTR_FRAME_SIZE
	.align		4
.L_1:
        /*000c*/ 	.byte	0x04, 0x11
        /*000e*/ 	.short	(.L_3 - .L_2)
	.align		4
.L_2:
        /*0010*/ 	.word	index@(matmul)
        /*0014*/ 	.word	0x00000000


	//----- nvinfo : EIATTR_MIN_STACK_SIZE
	.align		4
.L_3:
        /*0018*/ 	.byte	0x04, 0x12
        /*001a*/ 	.short	(.L_5 - .L_4)
	.align		4
.L_4:
        /*001c*/ 	.word	index@(matmul)
        /*0020*/ 	.word	0x00000000
.L_5:


//--------------------- .nv.compat                --------------------------
	.section	.nv.compat,"",@"SHT_CUDA_COMPAT_INFO"
	.align	4
        /*0000*/ 	.byte	0x02, 0x09, 0x00, 0x00, 0x02, 0x02, 0x01, 0x00, 0x02, 0x05, 0x05, 0x00, 0x03, 0x07, 0x01, 0x01
        /*0010*/ 	.byte	0x02, 0x03, 0x00, 0x00, 0x02, 0x06, 0x01, 0x00, 0x04, 0x0b, 0x08, 0x00, 0x09, 0x00, 0x00, 0x00
        /*0020*/ 	.byte	0x00, 0x00, 0x00, 0x00


//--------------------- .nv.info.matmul           --------------------------
	.section	.nv.info.matmul,"",@"SHT_CUDA_INFO"
	.sectionflags	@""
	.align	4


	//----- nvinfo : EIATTR_CUDA_API_VERSION
	.align		4
        /*0000*/ 	.byte	0x04, 0x37
        /*0002*/ 	.short	(.L_7 - .L_6)
.L_6:
        /*0004*/ 	.word	0x00000082


	//----- nvinfo : EIATTR_KPARAM_INFO
	.align		4
.L_7:
        /*0008*/ 	.byte	0x04, 0x17
        /*000a*/ 	.short	(.L_9 - .L_8)
.L_8:
        /*000c*/ 	.word	0x00000000
        /*0010*/ 	.short	0x0003
        /*0012*/ 	.short	0x0018
        /*0014*/ 	.byte	0x00, 0xf0, 0x11, 0x00


	//----- nvinfo : EIATTR_KPARAM_INFO
	.align		4
.L_9:
        /*0018*/ 	.byte	0x04, 0x17
        /*001a*/ 	.short	(.L_11 - .L_10)
.L_10:
        /*001c*/ 	.word	0x00000000
        /*0020*/ 	.short	0x0002
        /*0022*/ 	.short	0x0010
        /*0024*/ 	.byte	0x00, 0xf5, 0x21, 0x00


	//----- nvinfo : EIATTR_KPARAM_INFO
	.align		4
.L_11:
        /*0028*/ 	.byte	0x04, 0x17
        /*002a*/ 	.short	(.L_13 - .L_12)
.L_12:
        /*002c*/ 	.word	0x00000000
        /*0030*/ 	.short	0x0001
        /*0032*/ 	.short	0x0008
        /*0034*/ 	.byte	0x00, 0xf5, 0x21, 0x00


	//----- nvinfo : EIATTR_KPARAM_INFO
	.align		4
.L_13:
        /*0038*/ 	.byte	0x04, 0x17
        /*003a*/ 	.short	(.L_15 - .L_14)
.L_14:
        /*003c*/ 	.word	0x00000000
        /*0040*/ 	.short	0x0000
        /*0042*/ 	.short	0x0000
        /*0044*/ 	.byte	0x00, 0xf5, 0x21, 0x00


	//----- nvinfo : EIATTR_SPARSE_MMA_MASK
	.align		4
.L_15:
        /*0048*/ 	.byte	0x03, 0x50
        /*004a*/ 	.short	0x0000


	//----- nvinfo : EIATTR_MAXREG_COUNT
	.align		4
        /*004c*/ 	.byte	0x03, 0x1b
        /*004e*/ 	.short	0x00ff


	//----- nvinfo : EIATTR_MERCURY_ISA_VERSION
	.align		4
        /*0050*/ 	.byte	0x03, 0x5f
        /*0052*/ 	.short	0x0101


	//----- nvinfo : EIATTR_VRC_CTA_INIT_COUNT
	.align		4
        /*0054*/ 	.byte	0x02, 0x4a
	.zero		1
	.zero		1


	//----- nvinfo : EIATTR_EXIT_INSTR_OFFSETS
	.align		4
        /*0058*/ 	.byte	0x04, 0x1c
        /*005a*/ 	.short	(.L_17 - .L_16)


	//   ....[0]....
.L_16:
        /*005c*/ 	.word	0x00000b00


	//----- nvinfo : EIATTR_CRS_STACK_SIZE
	.align		4
.L_17:
        /*0060*/ 	.byte	0x04, 0x1e
        /*0062*/ 	.short	(.L_19 - .L_18)
.L_18:
        /*0064*/ 	.word	0x00000000


	//----- nvinfo : EIATTR_CBANK_PARAM_SIZE
	.align		4
.L_19:
        /*0068*/ 	.byte	0x03, 0x19
        /*006a*/ 	.short	0x001c


	//----- nvinfo : EIATTR_PARAM_CBANK
	.align		4
        /*006c*/ 	.byte	0x04, 0x0a
        /*006e*/ 	.short	(.L_21 - .L_20)
	.align		4
.L_20:
        /*0070*/ 	.word	index@(.nv.constant0.matmul)
        /*0074*/ 	.short	0x0380
        /*0076*/ 	.short	0x001c


	//----- nvinfo : EIATTR_SW_WAR
	.align		4
.L_21:
        /*0078*/ 	.byte	0x04, 0x36
        /*007a*/ 	.short	(.L_23 - .L_22)
.L_22:
        /*007c*/ 	.word	0x00000008
.L_23:


//--------------------- .nv.callgraph             --------------------------
	.section	.nv.callgraph,"",@"SHT_CUDA_CALLGRAPH"
	.align	4
	.sectionentsize	8
	.align		4
        /*0000*/ 	.word	0x00000000
	.align		4
        /*0004*/ 	.word	0xffffffff
	.align		4
        /*0008*/ 	.word	0x00000000
	.align		4
        /*000c*/ 	.word	0xfffffffe
	.align		4
        /*0010*/ 	.word	0x00000000
	.align		4
        /*0014*/ 	.word	0xfffffffd
	.align		4
        /*0018*/ 	.word	0x00000000
	.align		4
        /*001c*/ 	.word	0xfffffffc


//--------------------- .text.matmul              --------------------------
	.section	.text.matmul,"ax",@progbits
	.align	128
        .global         matmul
        .type           matmul,@function
        .size           matmul,(.L_x_6 - matmul)
        .other          matmul,@"STO_CUDA_ENTRY STV_DEFAULT"
matmul:
.text.matmul:
[----:B------:R-:W-:Y:S01]  /*0000*/  LDC R1, c[0x0][0x37c] ;  /* 0x0000df00ff017b82 */ /* 0x000fe20000000800 */
[----:B------:R-:W0:Y:S07]  /*0010*/  S2R R3, SR_TID.Y ;  /* 0x0000000000037919 */ /* 0x000e2e0000002200 */
[----:B------:R-:W0:Y:S01]  /*0020*/  LDC R0, c[0x0][0x364] ;  /* 0x0000d900ff007b82 */ /* 0x000e220000000800 */
[----:B------:R-:W1:Y:S01]  /*0030*/  LDCU UR18, c[0x0][0x398] ;  /* 0x00007300ff1277ac */ /* 0x000e620008000800 */
[----:B------:R-:W-:Y:S01]  /*0040*/  BSSY.RECONVERGENT B0, `(.L_x_0) ;  /* 0x00000a7000007945 */ /* 0x000fe20003800200 */
[----:B------:R-:W2:Y:S01]  /*0050*/  S2R R2, SR_TID.X ;  /* 0x0000000000027919 */ /* 0x000ea20000002100 */
[----:B------:R-:W-:Y:S01]  /*0060*/  HFMA2 R12, -RZ, RZ, 0, 0 ;  /* 0x00000000ff0c7431 */ /* 0x000fe200000001ff */
[----:B------:R-:W3:Y:S03]  /*0070*/  LDCU.64 UR16, c[0x0][0x358] ;  /* 0x00006b00ff1077ac */ /* 0x000ee60008000a00 */
[----:B------:R-:W0:Y:S08]  /*0080*/  S2UR UR4, SR_CTAID.Y ;  /* 0x00000000000479c3 */ /* 0x000e300000002600 */
[----:B------:R-:W2:Y:S01]  /*0090*/  S2UR UR5, SR_CTAID.X ;  /* 0x00000000000579c3 */ /* 0x000ea20000002500 */
[----:B-1----:R-:W-:-:S07]  /*00a0*/  UISETP.GE.AND UP0, UPT, UR18, 0x1, UPT ;  /* 0x000000011200788c */ /* 0x002fce000bf06270 */
[----:B------:R-:W2:Y:S01]  /*00b0*/  LDC R13, c[0x0][0x360] ;  /* 0x0000d800ff0d7b82 */ /* 0x000ea20000000800 */
[----:B------:R-:W-:Y:S01]  /*00c0*/  PLOP3.LUT P0, PT, PT, PT, UP0, 0x80, 0x8 ;  /* 0x000000000008781c */ /* 0x000fe20003f0f008 */
[----:B0-----:R-:W-:Y:S02]  /*00d0*/  IMAD R0, R0, UR4, R3 ;  /* 0x0000000400007c24 */ /* 0x001fe4000f8e0203 */
[----:B--2---:R-:W-:-:S05]  /*00e0*/  IMAD R13, R13, UR5, R2 ;  /* 0x000000050d0d7c24 */ /* 0x004fca000f8e0202 */
[----:B------:R-:W-:-:S04]  /*00f0*/  VIMNMX R2, PT, PT, R0, R13, !PT ;  /* 0x0000000d00027248 */ /* 0x000fc80007fe0100 */
[----:B------:R-:W-:-:S13]  /*0100*/  ISETP.GE.OR P0, PT, R2, UR18, !P0 ;  /* 0x0000001202007c0c */ /* 0x000fda000c706670 */
[----:B---3--:R-:W-:Y:S05]  /*0110*/  @P0 BRA `(.L_x_1) ;  /* 0x0000000800640947 */ /* 0x008fea0003800000 */
[----:B------:R-:W-:Y:S02]  /*0120*/  UISETP.GE.U32.AND UP1, UPT, UR18, 0x8, UPT ;  /* 0x000000081200788c */ /* 0x000fe4000bf26070 */
[----:B------:R-:W-:Y:S01]  /*0130*/  IMAD R5, R0, UR18, RZ ;  /* 0x0000001200057c24 */ /* 0x000fe2000f8e02ff */
[----:B------:R-:W-:Y:S01]  /*0140*/  ULOP3.LUT UR19, UR18, 0x7, URZ, 0xc0, !UPT ;  /* 0x0000000712137892 */ /* 0x000fe2000f8ec0ff */
[----:B------:R-:W-:Y:S01]  /*0150*/  MOV R12, RZ ;  /* 0x000000ff000c7202 */ /* 0x000fe20000000f00 */
[----:B------:R-:W-:Y:S02]  /*0160*/  UMOV UR4, URZ ;  /* 0x000000ff00047c82 */ /* 0x000fe40008000000 */
[----:B------:R-:W-:Y:S02]  /*0170*/  UISETP.NE.AND UP0, UPT, UR19, URZ, UPT ;  /* 0x000000ff1300728c */ /* 0x000fe4000bf05270 */
[----:B------:R-:W-:Y:S09]  /*0180*/  BRA.U !UP1, `(.L_x_2) ;  /* 0x0000000509087547 */ /* 0x000ff2000b800000 */
[----:B------:R-:W0:Y:S01]  /*0190*/  LDCU.128 UR20, c[0x0][0x380] ;  /* 0x00007000ff1477ac */ /* 0x000e220008000c00 */
[----:B------:R-:W-:Y:S02]  /*01a0*/  MOV R12, RZ ;  /* 0x000000ff000c7202 */ /* 0x000fe40000000f00 */
[----:B------:R-:W-:Y:S01]  /*01b0*/  MOV R14, R13 ;  /* 0x0000000d000e7202 */ /* 0x000fe20000000f00 */
[----:B------:R-:W-:-:S04]  /*01c0*/  ULOP3.LUT UR4, UR18, 0x7ffffff8, URZ, 0xc0, !UPT ;  /* 0x7ffffff812047892 */ /* 0x000fc8000f8ec0ff */
[----:B------:R-:W-:Y:S01]  /*01d0*/  UIADD3 UR5, UPT, UPT, -UR4, URZ, URZ ;  /* 0x000000ff04057290 */ /* 0x000fe2000fffe1ff */
[----:B0-----:R-:W-:Y:S01]  /*01e0*/  MOV R2, UR20 ;  /* 0x0000001400027c02 */ /* 0x001fe20008000f00 */
[----:B------:R-:W-:Y:S01]  /*01f0*/  UIMAD.WIDE.U32 UR6, UR18, 0xc, UR22 ;  /* 0x0000000c120678a5 */ /* 0x000fe2000f8e0016 */
[----:B------:R-:W-:Y:S01]  /*0200*/  MOV R3, UR21 ;  /* 0x0000001500037c02 */ /* 0x000fe20008000f00 */
[----:B------:R-:W-:Y:S02]  /*0210*/  UIMAD.WIDE.U32 UR8, UR18, 0x10, UR22 ;  /* 0x00000010120878a5 */ /* 0x000fe4000f8e0016 */
[----:B------:R-:W-:Y:S01]  /*0220*/  UIMAD.WIDE.U32 UR10, UR18, 0x14, UR22 ;  /* 0x00000014120a78a5 */ /* 0x000fe2000f8e0016 */
[----:B------:R-:W-:Y:S01]  /*0230*/  IMAD.WIDE.U32 R2, R5, 0x4, R2 ;  /* 0x0000000405027825 */ /* 0x000fe200078e0002 */
[----:B------:R-:W-:Y:S02]  /*0240*/  UIMAD.WIDE.U32 UR12, UR18, 0x18, UR22 ;  /* 0x00000018120c78a5 */ /* 0x000fe4000f8e0016 */
[----:B------:R-:W-:Y:S01]  /*0250*/  UIMAD.WIDE.U32 UR14, UR18, 0x1c, UR22 ;  /* 0x0000001c120e78a5 */ /* 0x000fe2000f8e0016 */
[----:B------:R-:W-:-:S04]  /*0260*/  IADD3 R2, P0, PT, R2, 0x10, RZ ;  /* 0x0000001002027810 */ /* 0x000fc80007f1e0ff */
[----:B------:R-:W-:-:S09]  /*0270*/  IADD3.X R3, PT, PT, RZ, R3, RZ, P0, !PT ;  /* 0x00000003ff037210 */ /* 0x000fd200007fe4ff */
.L_x_3:
[----:B------:R-:W-:Y:S01]  /*0280*/  UIMAD.WIDE.U32 UR24, UR18, 0x4, UR22 ;  /* 0x00000004121878a5 */ /* 0x000fe2000f8e0016 */
[----:B------:R-:W-:Y:S01]  /*0290*/  IMAD.MOV.U32 R23, RZ, RZ, 0x4 ;  /* 0x00000004ff177424 */ /* 0x000fe200078e00ff */
[----:B------:R-:W-:Y:S01]  /*02a0*/  UIMAD.WIDE.U32 UR20, UR18, 0x8, UR22 ;  /* 0x00000008121478a5 */ /* 0x000fe2000f8e0016 */
[----:B------:R-:W-:Y:S01]  /*02b0*/  HFMA2 R11, -RZ, RZ, 0, 2.384185791015625e-07 ;  /* 0x00000004ff0b7431 */ /* 0x000fe200000001ff */
[----:B------:R-:W2:Y:S01]  /*02c0*/  LDG.E R21, desc[UR16][R2.64+-0x10] ;  /* 0xfffff01002157981 */ /* 0x000ea2000c1e1900 */
[----:B------:R-:W-:Y:S01]  /*02d0*/  IMAD.WIDE R22, R14, R23, UR22 ;  /* 0x000000160e167e25 */ /* 0x000fe2000f8e0217 */
[----:B------:R-:W-:Y:S02]  /*02e0*/  MOV R8, UR24 ;  /* 0x0000001800087c02 */ /* 0x000fe40008000f00 */
[----:B------:R-:W-:Y:S01]  /*02f0*/  MOV R9, UR25 ;  /* 0x0000001900097c02 */ /* 0x000fe20008000f00 */
[----:B------:R-:W3:Y:S01]  /*0300*/  LDG.E R19, desc[UR16][R2.64+-0xc] ;  /* 0xfffff41002137981 */ /* 0x000ee2000c1e1900 */
[----:B------:R-:W-:-:S02]  /*0310*/  MOV R24, UR20 ;  /* 0x0000001400187c02 */ /* 0x000fc40008000f00 */
[----:B------:R-:W-:Y:S01]  /*0320*/  MOV R25, UR21 ;  /* 0x0000001500197c02 */ /* 0x000fe20008000f00 */
[C---:B------:R-:W-:Y:S01]  /*0330*/  IMAD.WIDE R8, R14.reuse, 0x4, R8 ;  /* 0x000000040e087825 */ /* 0x040fe200078e0208 */
[----:B------:R-:W2:Y:S03]  /*0340*/  LDG.E R22, desc[UR16][R22.64] ;  /* 0x0000001016167981 */ /* 0x000ea6000c1e1900 */
[C---:B------:R-:W-:Y:S01]  /*0350*/  IMAD.WIDE R24, R14.reuse, 0x4, R24 ;  /* 0x000000040e187825 */ /* 0x040fe200078e0218 */
[----:B------:R0:W3:Y:S03]  /*0360*/  LDG.E R20, desc[UR16][R8.64] ;  /* 0x0000001008147981 */ /* 0x0000e6000c1e1900 */
[----:B------:R-:W-:Y:S01]  /*0370*/  IMAD.MOV.U32 R5, RZ, RZ, 0x4 ;  /* 0x00000004ff057424 */ /* 0x000fe200078e00ff */
[----:B------:R-:W4:Y:S01]  /*0380*/  LDG.E R18, desc[UR16][R24.64] ;  /* 0x0000001018127981 */ /* 0x000f22000c1e1900 */
[----:B------:R-:W-:Y:S01]  /*0390*/  IMAD.WIDE R10, R14, R11, UR6 ;  /* 0x000000060e0a7e25 */ /* 0x000fe2000f8e020b */
[----:B------:R-:W-:-:S02]  /*03a0*/  MOV R7, 0x4 ;  /* 0x0000000400077802 */ /* 0x000fc40000000f00 */
[----:B------:R-:W4:Y:S01]  /*03b0*/  LDG.E R17, desc[UR16][R2.64+-0x8] ;  /* 0xfffff81002117981 */ /* 0x000f22000c1e1900 */
[----:B0-----:R-:W-:Y:S02]  /*03c0*/  HFMA2 R9, -RZ, RZ, 0, 2.384185791015625e-07 ;  /* 0x00000004ff097431 */ /* 0x001fe400000001ff */
[C---:B------:R-:W-:Y:S01]  /*03d0*/  IMAD.WIDE R4, R14.reuse, R5, UR8 ;  /* 0x000000080e047e25 */ /* 0x040fe2000f8e0205 */
[----:B------:R0:W5:Y:S04]  /*03e0*/  LDG.E R16, desc[UR16][R10.64] ;  /* 0x000000100a107981 */ /* 0x000168000c1e1900 */
[----:B------:R-:W5:Y:S01]  /*03f0*/  LDG.E R15, desc[UR16][R2.64+-0x4] ;  /* 0xfffffc10020f7981 */ /* 0x000f62000c1e1900 */
[----:B------:R-:W-:Y:S01]  /*0400*/  IMAD.WIDE R6, R14, R7, UR10 ;  /* 0x0000000a0e067e25 */ /* 0x000fe2000f8e0207 */
[----:B------:R-:W-:-:S02]  /*0410*/  MOV R27, 0x4 ;  /* 0x00000004001b7802 */ /* 0x000fc40000000f00 */
[----:B------:R1:W5:Y:S01]  /*0420*/  LDG.E R4, desc[UR16][R4.64] ;  /* 0x0000001004047981 */ /* 0x000362000c1e1900 */
[----:B------:R-:W-:-:S03]  /*0430*/  IMAD.WIDE R8, R14, R9, UR12 ;  /* 0x0000000c0e087e25 */ /* 0x000fc6000f8e0209 */
[----:B------:R-:W5:Y:S01]  /*0440*/  LDG.E R23, desc[UR16][R2.64] ;  /* 0x0000001002177981 */ /* 0x000f62000c1e1900 */
[----:B0-----:R-:W-:-:S03]  /*0450*/  IMAD.WIDE R10, R14, R27, UR14 ;  /* 0x0000000e0e0a7e25 */ /* 0x001fc6000f8e021b */
[----:B------:R-:W5:Y:S04]  /*0460*/  LDG.E R7, desc[UR16][R6.64] ;  /* 0x0000001006077981 */ /* 0x000f68000c1e1900 */
[----:B------:R-:W5:Y:S04]  /*0470*/  LDG.E R24, desc[UR16][R2.64+0x4] ;  /* 0x0000041002187981 */ /* 0x000f68000c1e1900 */
[----:B------:R-:W5:Y:S04]  /*0480*/  LDG.E R8, desc[UR16][R8.64] ;  /* 0x0000001008087981 */ /* 0x000f68000c1e1900 */
[----:B------:R-:W5:Y:S04]  /*0490*/  LDG.E R25, desc[UR16][R2.64+0x8] ;  /* 0x0000081002197981 */ /* 0x000f68000c1e1900 */
[----:B------:R-:W5:Y:S04]  /*04a0*/  LDG.E R10, desc[UR16][R10.64] ;  /* 0x000000100a0a7981 */ /* 0x000f68000c1e1900 */
[----:B------:R0:W5:Y:S01]  /*04b0*/  LDG.E R27, desc[UR16][R2.64+0xc] ;  /* 0x00000c10021b7981 */ /* 0x000162000c1e1900 */
[----:B------:R-:W-:-:S04]  /*04c0*/  UIADD3 UR5, UPT, UPT, UR5, 0x8, URZ ;  /* 0x0000000805057890 */ /* 0x000fc8000fffe0ff */
[----:B------:R-:W-:Y:S01]  /*04d0*/  UISETP.NE.AND UP1, UPT, UR5, URZ, UPT ;  /* 0x000000ff0500728c */ /* 0x000fe2000bf25270 */
[----:B-1----:R-:W-:Y:S02]  /*04e0*/  MOV R5, UR18 ;  /* 0x0000001200057c02 */ /* 0x002fe40008000f00 */
[----:B0-----:R-:W-:-:S03]  /*04f0*/  IADD3 R2, P0, PT, R2, 0x20, RZ ;  /* 0x0000002002027810 */ /* 0x001fc60007f1e0ff */
[----:B------:R-:W-:Y:S01]  /*0500*/  IMAD R14, R5, 0x8, R14 ;  /* 0x00000008050e7824 */ /* 0x000fe200078e020e */
[----:B------:R-:W-:Y:S01]  /*0510*/  IADD3.X R3, PT, PT, RZ, R3, RZ, P0, !PT ;  /* 0x00000003ff037210 */ /* 0x000fe200007fe4ff */
[----:B--2---:R-:W-:-:S04]  /*0520*/  FFMA R22, R21, R22, R12 ;  /* 0x0000001615167223 */ /* 0x004fc8000000000c */
[----:B---3--:R-:W-:-:S04]  /*0530*/  FFMA R20, R19, R20, R22 ;  /* 0x0000001413147223 */ /* 0x008fc80000000016 */
[----:B----4-:R-:W-:-:S04]  /*0540*/  FFMA R18, R17, R18, R20 ;  /* 0x0000001211127223 */ /* 0x010fc80000000014 */
[----:B-----5:R-:W-:-:S04]  /*0550*/  FFMA R16, R15, R16, R18 ;  /* 0x000000100f107223 */ /* 0x020fc80000000012 */
[----:B------:R-:W-:-:S04]  /*0560*/  FFMA R23, R23, R4, R16 ;  /* 0x0000000417177223 */ /* 0x000fc80000000010 */
[----:B------:R-:W-:-:S04]  /*0570*/  FFMA R24, R24, R7, R23 ;  /* 0x0000000718187223 */ /* 0x000fc80000000017 */
[----:B------:R-:W-:-:S04]  /*0580*/  FFMA R8, R25, R8, R24 ;  /* 0x0000000819087223 */ /* 0x000fc80000000018 */
[----:B------:R-:W-:Y:S01]  /*0590*/  FFMA R12, R27, R10, R8 ;  /* 0x0000000a1b0c7223 */ /* 0x000fe20000000008 */
[----:B------:R-:W-:Y:S06]  /*05a0*/  BRA.U UP1, `(.L_x_3) ;  /* 0xfffffffd01347547 */ /* 0x000fec000b83ffff */
.L_x_2:
[----:B------:R-:W-:Y:S05]  /*05b0*/  BRA.U !UP0, `(.L_x_1) ;  /* 0x00000005083c7547 */ /* 0x000fea000b800000 */
[----:B------:R-:W-:Y:S01]  /*05c0*/  UISETP.GE.U32.AND UP0, UPT, UR19, 0x4, UPT ;  /* 0x000000041300788c */ /* 0x000fe2000bf06070 */
[----:B------:R-:W-:Y:S01]  /*05d0*/  IMAD R2, R0, UR18, RZ ;  /* 0x0000001200027c24 */ /* 0x000fe2000f8e02ff */
[----:B------:R-:W-:-:S04]  /*05e0*/  ULOP3.LUT UR5, UR18, 0x3, URZ, 0xc0, !UPT ;  /* 0x0000000312057892 */ /* 0x000fc8000f8ec0ff */
[----:B------:R-:W-:-:S03]  /*05f0*/  UISETP.NE.AND UP1, UPT, UR5, URZ, UPT ;  /* 0x000000ff0500728c */ /* 0x000fc6000bf25270 */
[----:B------:R-:W-:Y:S08]  /*0600*/  BRA.U !UP0, `(.L_x_4) ;  /* 0x00000001087c7547 */ /* 0x000ff0000b800000 */
[----:B------:R-:W0:Y:S01]  /*0610*/  LDC.64 R6, c[0x0][0x388] ;  /* 0x0000e200ff067b82 */ /* 0x000e220000000a00 */
[----:B------:R-:W1:Y:S01]  /*0620*/  LDCU.64 UR6, c[0x0][0x380] ;  /* 0x00007000ff0677ac */ /* 0x000e620008000a00 */
[----:B------:R-:W-:Y:S02]  /*0630*/  MOV R4, UR4 ;  /* 0x0000000400047c02 */ /* 0x000fe40008000f00 */
[----:B------:R-:W-:Y:S02]  /*0640*/  IADD3 R3, PT, PT, R2, UR4, RZ ;  /* 0x0000000402037c10 */ /* 0x000fe4000fffe0ff */
[----:B------:R-:W-:Y:S01]  /*0650*/  MOV R11, UR18 ;  /* 0x00000012000b7c02 */ /* 0x000fe20008000f00 */
[----:B------:R-:W-:Y:S01]  /*0660*/  IMAD R5, R4, UR18, R13 ;  /* 0x0000001204057c24 */ /* 0x000fe2000f8e020d */
[----:B------:R-:W2:Y:S01]  /*0670*/  LDC.64 R8, c[0x0][0x380] ;  /* 0x0000e000ff087b82 */ /* 0x000ea20000000a00 */
[----:B------:R-:W-:Y:S02]  /*0680*/  IADD3 R14, P0, PT, R2, UR4, RZ ;  /* 0x00000004020e7c10 */ /* 0x000fe4000ff1e0ff */
[----:B------:R-:W-:Y:S01]  /*0690*/  MOV R15, UR18 ;  /* 0x00000012000f7c02 */ /* 0x000fe20008000f00 */
[----:B0-----:R-:W-:-:S04]  /*06a0*/  IMAD.WIDE R6, R5, 0x4, R6 ;  /* 0x0000000405067825 */ /* 0x001fc800078e0206 */
[----:B------:R-:W-:Y:S01]  /*06b0*/  IMAD.WIDE.U32 R10, R11, 0x4, R6 ;  /* 0x000000040b0a7825 */ /* 0x000fe200078e0006 */
[----:B------:R-:W-:Y:S01]  /*06c0*/  MOV R17, UR18 ;  /* 0x0000001200117c02 */ /* 0x000fe20008000f00 */
[----:B------:R-:W3:Y:S02]  /*06d0*/  LDG.E R6, desc[UR16][R6.64] ;  /* 0x0000001006067981 */ /* 0x000ee4000c1e1900 */
[----:B--2---:R-:W-:Y:S01]  /*06e0*/  IMAD.WIDE.U32 R8, R3, 0x4, R8 ;  /* 0x0000000403087825 */ /* 0x004fe200078e0008 */
[----:B------:R-:W-:Y:S02]  /*06f0*/  IADD3.X R3, PT, PT, RZ, RZ, RZ, P0, !PT ;  /* 0x000000ffff037210 */ /* 0x000fe400007fe4ff */
[----:B-1----:R-:W-:-:S03]  /*0700*/  LEA R4, P0, R14, UR6, 0x2 ;  /* 0x000000060e047c11 */ /* 0x002fc6000f8010ff */
[----:B------:R-:W3:Y:S01]  /*0710*/  LDG.E R9, desc[UR16][R8.64] ;  /* 0x0000001008097981 */ /* 0x000ee2000c1e1900 */
[----:B------:R-:W-:Y:S01]  /*0720*/  LEA.HI.X R5, R14, UR7, R3, 0x2, P0 ;  /* 0x000000070e057c11 */ /* 0x000fe200080f1403 */
[----:B------:R-:W-:Y:S02]  /*0730*/  IMAD.WIDE.U32 R14, R15, 0x4, R10 ;  /* 0x000000040f0e7825 */ /* 0x000fe400078e000a */
[----:B------:R-:W2:Y:S04]  /*0740*/  LDG.E R3, desc[UR16][R10.64] ;  /* 0x000000100a037981 */ /* 0x000ea8000c1e1900 */
[----:B------:R-:W2:Y:S01]  /*0750*/  LDG.E R18, desc[UR16][R4.64+0x4] ;  /* 0x0000041004127981 */ /* 0x000ea2000c1e1900 */
[----:B------:R-:W-:-:S03]  /*0760*/  IMAD.WIDE.U32 R16, R17, 0x4, R14 ;  /* 0x0000000411107825 */ /* 0x000fc600078e000e */
[----:B------:R-:W4:Y:S04]  /*0770*/  LDG.E R19, desc[UR16][R14.64] ;  /* 0x000000100e137981 */ /* 0x000f28000c1e1900 */
[----:B------:R-:W4:Y:S04]  /*0780*/  LDG.E R20, desc[UR16][R4.64+0x8] ;  /* 0x0000081004147981 */ /* 0x000f28000c1e1900 */
[----:B------:R-:W5:Y:S04]  /*0790*/  LDG.E R22, desc[UR16][R4.64+0xc] ;  /* 0x00000c1004167981 */ /* 0x000f68000c1e1900 */
[----:B------:R-:W5:Y:S01]  /*07a0*/  LDG.E R16, desc[UR16][R16.64] ;  /* 0x0000001010107981 */ /* 0x000f62000c1e1900 */
[----:B------:R-:W-:Y:S01]  /*07b0*/  UIADD3 UR4, UPT, UPT, UR4, 0x4, URZ ;  /* 0x0000000404047890 */ /* 0x000fe2000fffe0ff */
[----:B---3--:R-:W-:-:S04]  /*07c0*/  FFMA R9, R9, R6, R12 ;  /* 0x0000000609097223 */ /* 0x008fc8000000000c */
[----:B--2---:R-:W-:-:S04]  /*07d0*/  FFMA R3, R18, R3, R9 ;  /* 0x0000000312037223 */ /* 0x004fc80000000009 */
[----:B----4-:R-:W-:-:S04]  /*07e0*/  FFMA R3, R20, R19, R3 ;  /* 0x0000001314037223 */ /* 0x010fc80000000003 */
[----:B-----5:R-:W-:-:S07]  /*07f0*/  FFMA R12, R22, R16, R3 ;  /* 0x00000010160c7223 */ /* 0x020fce0000000003 */
.L_x_4:
[----:B------:R-:W-:Y:S05]  /*0800*/  BRA.U !UP1, `(.L_x_1) ;  /* 0x0000000109a87547 */ /* 0x000fea000b800000 */
[----:B------:R-:W-:Y:S01]  /*0810*/  UISETP.NE.AND UP0, UPT, UR5, 0x1, UPT ;  /* 0x000000010500788c */ /* 0x000fe2000bf05270 */
[----:B------:R-:W-:Y:S01]  /*0820*/  MOV R4, UR4 ;  /* 0x0000000400047c02 */ /* 0x000fe20008000f00 */
[----:B------:R-:W-:Y:S02]  /*0830*/  ULOP3.LUT UR5, UR18, 0x1, URZ, 0xc0, !UPT ;  /* 0x0000000112057892 */ /* 0x000fe4000f8ec0ff */
[----:B------:R-:W-:Y:S02]  /*0840*/  IMAD.U32 R17, RZ, RZ, UR18 ;  /* 0x00000012ff117e24 */ /* 0x000fe4000f8e00ff */
[----:B------:R-:W-:Y:S01]  /*0850*/  UISETP.NE.U32.AND UP1, UPT, UR5, 0x1, UPT ;  /* 0x000000010500788c */ /* 0x000fe2000bf25070 */
[----:B------:R-:W-:-:S04]  /*0860*/  PLOP3.LUT P1, PT, PT, PT, UP0, 0x80, 0x8 ;  /* 0x000000000008781c */ /* 0x000fc80003f2f008 */
[----:B------:R-:W0:Y:S01]  /*0870*/  @UP0 LDCU.128 UR8, c[0x0][0x380] ;  /* 0x00007000ff0807ac */ /* 0x000e220008000c00 */
[----:B------:R-:W-:Y:S01]  /*0880*/  PLOP3.LUT P0, PT, PT, PT, UP1, 0x80, 0x8 ;  /* 0x000000000008781c */ /* 0x000fe20003f0f018 */
[----:B------:R-:W1:Y:S04]  /*0890*/  @UP0 LDCU.64 UR6, c[0x0][0x380] ;  /* 0x00007000ff0607ac */ /* 0x000e680008000a00 */
[----:B------:R-:W2:Y:S03]  /*08a0*/  @!UP1 LDCU.128 UR12, c[0x0][0x380] ;  /* 0x00007000ff0c97ac */ /* 0x000ea60008000c00 */
[C---:B------:R-:W-:Y:S01]  /*08b0*/  @P1 VIADD R3, R2.reuse, UR4 ;  /* 0x0000000402031c36 */ /* 0x040fe20008000000 */
[----:B------:R-:W-:Y:S01]  /*08c0*/  @P1 IADD3 R5, P2, PT, R2, UR4, RZ ;  /* 0x0000000402051c10 */ /* 0x000fe2000ff5e0ff */
[----:B------:R-:W-:-:S03]  /*08d0*/  @UP0 UIADD3 UR4, UPT, UPT, UR4, 0x2, URZ ;  /* 0x0000000204040890 */ /* 0x000fc6000fffe0ff */
[----:B------:R-:W-:Y:S02]  /*08e0*/  @P1 IADD3.X R8, PT, PT, RZ, RZ, RZ, P2, !PT ;  /* 0x000000ffff081210 */ /* 0x000fe400017fe4ff */
[----:B0-----:R-:W-:Y:S02]  /*08f0*/  MOV R14, UR8 ;  /* 0x00000008000e7c02 */ /* 0x001fe40008000f00 */
[----:B------:R-:W-:Y:S02]  /*0900*/  MOV R15, UR9 ;  /* 0x00000009000f7c02 */ /* 0x000fe40008000f00 */
[----:B------:R-:W-:Y:S02]  /*0910*/  MOV R6, UR10 ;  /* 0x0000000a00067c02 */ /* 0x000fe40008000f00 */
[----:B------:R-:W-:Y:S01]  /*0920*/  MOV R7, UR11 ;  /* 0x0000000b00077c02 */ /* 0x000fe20008000f00 */
[----:B------:R-:W-:-:S04]  /*0930*/  @P1 IMAD.WIDE.U32 R14, R3, 0x4, R14 ;  /* 0x00000004030e1825 */ /* 0x000fc800078e000e */
[----:B------:R-:W-:Y:S01]  /*0940*/  @P1 IMAD R3, R4, UR18, R13 ;  /* 0x0000001204031c24 */ /* 0x000fe2000f8e020d */
[----:B-1----:R-:W-:Y:S02]  /*0950*/  @P1 LEA R4, P2, R5, UR6, 0x2 ;  /* 0x0000000605041c11 */ /* 0x002fe4000f8410ff */
[----:B------:R-:W-:Y:S01]  /*0960*/  MOV R18, UR4 ;  /* 0x0000000400127c02 */ /* 0x000fe20008000f00 */
[----:B------:R-:W-:Y:S01]  /*0970*/  @P1 IMAD.WIDE R6, R3, 0x4, R6 ;  /* 0x0000000403061825 */ /* 0x000fe200078e0206 */
[----:B------:R-:W-:Y:S01]  /*0980*/  @P1 LEA.HI.X R5, R5, UR7, R8, 0x2, P2 ;  /* 0x0000000705051c11 */ /* 0x000fe200090f1408 */
[----:B------:R-:W3:Y:S01]  /*0990*/  @P1 LDG.E R3, desc[UR16][R14.64] ;  /* 0x000000100e031981 */ /* 0x000ee2000c1e1900 */
[----:B--2---:R-:W-:Y:S01]  /*09a0*/  MOV R8, UR12 ;  /* 0x0000000c00087c02 */ /* 0x004fe20008000f00 */
[----:B------:R-:W-:Y:S01]  /*09b0*/  @!P0 IMAD R21, R18, UR18, R13 ;  /* 0x0000001212158c24 */ /* 0x000fe2000f8e020d */
[----:B------:R-:W-:Y:S01]  /*09c0*/  MOV R9, UR13 ;  /* 0x0000000d00097c02 */ /* 0x000fe20008000f00 */
[----:B------:R-:W-:Y:S01]  /*09d0*/  @P1 IMAD.WIDE.U32 R16, R17, 0x4, R6 ;  /* 0x0000000411101825 */ /* 0x000fe200078e0006 */
[----:B------:R-:W-:Y:S01]  /*09e0*/  @!P0 IADD3 R19, PT, PT, R2, UR4, RZ ;  /* 0x0000000402138c10 */ /* 0x000fe2000fffe0ff */
[----:B------:R-:W3:Y:S01]  /*09f0*/  @P1 LDG.E R6, desc[UR16][R6.64] ;  /* 0x0000001006061981 */ /* 0x000ee2000c1e1900 */
[----:B------:R-:W-:-:S02]  /*0a00*/  MOV R10, UR14 ;  /* 0x0000000e000a7c02 */ /* 0x000fc40008000f00 */
[----:B------:R-:W-:Y:S01]  /*0a10*/  MOV R11, UR15 ;  /* 0x0000000f000b7c02 */ /* 0x000fe20008000f00 */
[----:B------:R-:W-:Y:S01]  /*0a20*/  @!P0 IMAD.WIDE.U32 R8, R19, 0x4, R8 ;  /* 0x0000000413088825 */ /* 0x000fe200078e0008 */
[----:B------:R-:W2:Y:S03]  /*0a30*/  @P1 LDG.E R16, desc[UR16][R16.64] ;  /* 0x0000001010101981 */ /* 0x000ea6000c1e1900 */
[----:B------:R-:W-:Y:S01]  /*0a40*/  @!P0 IMAD.WIDE R10, R21, 0x4, R10 ;  /* 0x00000004150a8825 */ /* 0x000fe200078e020a */
[----:B------:R-:W2:Y:S04]  /*0a50*/  @P1 LDG.E R4, desc[UR16][R4.64+0x4] ;  /* 0x0000041004041981 */ /* 0x000ea8000c1e1900 */
[----:B------:R-:W4:Y:S04]  /*0a60*/  @!P0 LDG.E R9, desc[UR16][R8.64] ;  /* 0x0000001008098981 */ /* 0x000f28000c1e1900 */
[----:B------:R-:W4:Y:S01]  /*0a70*/  @!P0 LDG.E R10, desc[UR16][R10.64] ;  /* 0x000000100a0a8981 */ /* 0x000f22000c1e1900 */
[----:B---3--:R-:W-:-:S04]  /*0a80*/  @P1 FFMA R3, R3, R6, R12 ;  /* 0x0000000603031223 */ /* 0x008fc8000000000c */
[----:B--2---:R-:W-:-:S04]  /*0a90*/  @P1 FFMA R12, R4, R16, R3 ;  /* 0x00000010040c1223 */ /* 0x004fc80000000003 */
[----:B----4-:R-:W-:-:S07]  /*0aa0*/  @!P0 FFMA R12, R9, R10, R12 ;  /* 0x0000000a090c8223 */ /* 0x010fce000000000c */
.L_x_1:
[----:B------:R-:W-:Y:S05]  /*0ab0*/  BSYNC.RECONVERGENT B0 ;  /* 0x0000000000007941 */ /* 0x000fea0003800200 */
.L_x_0:
[----:B------:R-:W0:Y:S01]  /*0ac0*/  LDC.64 R2, c[0x0][0x390] ;  /* 0x0000e400ff027b82 */ /* 0x000e220000000a00 */
[----:B------:R-:W-:-:S04]  /*0ad0*/  IMAD R13, R0, UR18, R13 ;  /* 0x00000012000d7c24 */ /* 0x000fc8000f8e020d */
[----:B0-----:R-:W-:-:S05]  /*0ae0*/  IMAD.WIDE R2, R13, 0x4, R2 ;  /* 0x000000040d027825 */ /* 0x001fca00078e0202 */
[----:B------:R-:W-:Y:S01]  /*0af0*/  STG.E desc[UR16][R2.64], R12 ;  /* 0x0000000c02007986 */ /* 0x000fe2000c101910 */
[----:B------:R-:W-:Y:S05]  /*0b00*/  EXIT ;  /* 0x000000000000794d */ /* 0x000fea0003800000 */
.L_x_5:
[----:B------:R-:W-:-:S00]  /*0b10*/  BRA `(.L_x_5) ;  /* 0xfffffffc00fc7947 */ /* 0x000fc0000383ffff */
[----:B------:R-:W-:-:S00]  /*0b20*/  NOP ;  /* 0x0000000000007918 */ /* 0x000fc00000000000 */
        /* <DEDUP_REMOVED lines=13> */
.L_x_6:


//--------------------- .nv.shared.reserved.0     --------------------------
	.section	.nv.shared.reserved.0,"aw",@nobits
	.weak		__nv_reservedSMEM_offset_0_alias
	.size		__nv_reservedSMEM_offset_0_alias, 0, 64
	.other		__nv_reservedSMEM_offset_0_alias,@"STO_CUDA_RESERVED_SHARED STV_DEFAULT"
__nv_reservedSMEM_offset_0_alias:
	.zero		0
	.zero		64


//--------------------- .nv.constant0.matmul      --------------------------
	.section	.nv.constant0.matmul,"a",@progbits
	.sectionflags	@""
	.align	4
.nv.constant0.matmul:
	.zero		924


//--------------------- SYMBOLS --------------------------

	.type		.nv.reservedSmem.offset0,@object
	.size		.nv.reservedSmem.offset0,0x4
